	.headerflags	@"EF_CUDA_TEXMODE_UNIFIED EF_CUDA_64BIT_ADDRESS EF_CUDA_ACCELERATORS EF_CUDA_SM90 EF_CUDA_VIRTUAL_SM(EF_CUDA_SM90)"
	.elftype	@"ET_EXEC"


//--------------------- .nv.info                  --------------------------
	.section	.nv.info,"",@"SHT_CUDA_INFO"
	.align	4


	//----- nvinfo : EIATTR_REGCOUNT
	.align		4
        /*0000*/ 	.byte	0x04, 0x2f
        /*0002*/ 	.short	(.L_1 - .L_0)
	.align		4
.L_0:
        /*0004*/ 	.word	index@(triton_poi_fused_cat_13)
        /*0008*/ 	.word	0x00000018


	//----- nvinfo : EIATTR_MIN_STACK_SIZE
	.align		4
.L_1:
        /*000c*/ 	.byte	0x04, 0x12
        /*000e*/ 	.short	(.L_3 - .L_2)
	.align		4
.L_2:
        /*0010*/ 	.word	index@(triton_poi_fused_cat_13)
        /*0014*/ 	.word	0x00000000


	//----- nvinfo : EIATTR_FRAME_SIZE
	.align		4
.L_3:
        /*0018*/ 	.byte	0x04, 0x11
        /*001a*/ 	.short	(.L_5 - .L_4)
	.align		4
.L_4:
        /*001c*/ 	.word	index@(triton_poi_fused_cat_13)
        /*0020*/ 	.word	0x00000000


	//----- nvinfo : EIATTR_MIN_STACK_SIZE
	.align		4
.L_5:
        /*0024*/ 	.byte	0x04, 0x12
        /*0026*/ 	.short	(.L_7 - .L_6)
	.align		4
.L_6:
        /*0028*/ 	.word	index@(triton_poi_fused_cat_13)
        /*002c*/ 	.word	0x00000000
.L_7:


//--------------------- .nv.info.triton_poi_fused_cat_13 --------------------------
	.section	.nv.info.triton_poi_fused_cat_13,"",@"SHT_CUDA_INFO"
	.sectionflags	@""
	.align	4


	//----- nvinfo : EIATTR_CUDA_API_VERSION
	.align		4
        /*0000*/ 	.byte	0x04, 0x37
        /*0002*/ 	.short	(.L_9 - .L_8)
.L_8:
        /*0004*/ 	.word	0x0000007c


	//----- nvinfo : EIATTR_KPARAM_INFO
	.align		4
.L_9:
        /*0008*/ 	.byte	0x04, 0x17
        /*000a*/ 	.short	(.L_11 - .L_10)
.L_10:
        /*000c*/ 	.word	0x00000000
        /*0010*/ 	.short	0x0005
        /*0012*/ 	.short	0x0028
        /*0014*/ 	.byte	0x00, 0xf0, 0x11, 0x00


	//----- nvinfo : EIATTR_KPARAM_INFO
	.align		4
.L_11:
        /*0018*/ 	.byte	0x04, 0x17
        /*001a*/ 	.short	(.L_13 - .L_12)
.L_12:
        /*001c*/ 	.word	0x00000000
        /*0020*/ 	.short	0x0004
        /*0022*/ 	.short	0x0020
        /*0024*/ 	.byte	0x00, 0xf4, 0x21, 0x00


	//----- nvinfo : EIATTR_KPARAM_INFO
	.align		4
.L_13:
        /*0028*/ 	.byte	0x04, 0x17
        /*002a*/ 	.short	(.L_15 - .L_14)
.L_14:
        /*002c*/ 	.word	0x00000000
        /*0030*/ 	.short	0x0003
        /*0032*/ 	.short	0x0018
        /*0034*/ 	.byte	0x00, 0xf4, 0x21, 0x00


	//----- nvinfo : EIATTR_KPARAM_INFO
	.align		4
.L_15:
        /*0038*/ 	.byte	0x04, 0x17
        /*003a*/ 	.short	(.L_17 - .L_16)
.L_16:
        /*003c*/ 	.word	0x00000000
        /*0040*/ 	.short	0x0002
        /*0042*/ 	.short	0x0010
        /*0044*/ 	.byte	0x00, 0xf4, 0x21, 0x00


	//----- nvinfo : EIATTR_KPARAM_INFO
	.align		4
.L_17:
        /*0048*/ 	.byte	0x04, 0x17
        /*004a*/ 	.short	(.L_19 - .L_18)
.L_18:
        /*004c*/ 	.word	0x00000000
        /*0050*/ 	.short	0x0001
        /*0052*/ 	.short	0x0008
        /*0054*/ 	.byte	0x00, 0xf4, 0x21, 0x00


	//----- nvinfo : EIATTR_KPARAM_INFO
	.align		4
.L_19:
        /*0058*/ 	.byte	0x04, 0x17
        /*005a*/ 	.short	(.L_21 - .L_20)
.L_20:
        /*005c*/ 	.word	0x00000000
        /*0060*/ 	.short	0x0000
        /*0062*/ 	.short	0x0000
        /*0064*/ 	.byte	0x00, 0xf4, 0x21, 0x00


	//----- nvinfo : EIATTR_SPARSE_MMA_MASK
	.align		4
.L_21:
        /*0068*/ 	.byte	0x03, 0x50
        /*006a*/ 	.short	0x0000


	//----- nvinfo : EIATTR_MAXREG_COUNT
	.align		4
        /*006c*/ 	.byte	0x03, 0x1b
        /*006e*/ 	.short	0x00ff


	//----- nvinfo : EIATTR_EXIT_INSTR_OFFSETS
	.align		4
        /*0070*/ 	.byte	0x04, 0x1c
        /*0072*/ 	.short	(.L_23 - .L_22)


	//   ....[0]....
.L_22:
        /*0074*/ 	.word	0x000003b0


	//----- nvinfo : EIATTR_REQNTID
	.align		4
.L_23:
        /*0078*/ 	.byte	0x04, 0x10
        /*007a*/ 	.short	(.L_25 - .L_24)
.L_24:
        /*007c*/ 	.word	0x00000100
        /*0080*/ 	.word	0x00000001
        /*0084*/ 	.word	0x00000001


	//----- nvinfo : EIATTR_CBANK_PARAM_SIZE
	.align		4
.L_25:
        /*0088*/ 	.byte	0x03, 0x19
        /*008a*/ 	.short	0x002c


	//----- nvinfo : EIATTR_PARAM_CBANK
	.align		4
        /*008c*/ 	.byte	0x04, 0x0a
        /*008e*/ 	.short	(.L_27 - .L_26)
	.align		4
.L_26:
        /*0090*/ 	.word	index@(.nv.constant0.triton_poi_fused_cat_13)
        /*0094*/ 	.short	0x0210
        /*0096*/ 	.short	0x002c


	//----- nvinfo : EIATTR_SW_WAR
	.align		4
.L_27:
        /*0098*/ 	.byte	0x04, 0x36
        /*009a*/ 	.short	(.L_29 - .L_28)
.L_28:
        /*009c*/ 	.word	0x00000008
.L_29:


//--------------------- .nv.callgraph             --------------------------
	.section	.nv.callgraph,"",@"SHT_CUDA_CALLGRAPH"
	.align	4
	.sectionentsize	8
	.align		4
        /*0000*/ 	.word	0x00000000
	.align		4
        /*0004*/ 	.word	0xffffffff
	.align		4
        /*0008*/ 	.word	0x00000000
	.align		4
        /*000c*/ 	.word	0xfffffffe
	.align		4
        /*0010*/ 	.word	0x00000000
	.align		4
        /*0014*/ 	.word	0xfffffffd
	.align		4
        /*0018*/ 	.word	0x00000000
	.align		4
        /*001c*/ 	.word	0xfffffffc


//--------------------- .text.triton_poi_fused_cat_13 --------------------------
	.section	.text.triton_poi_fused_cat_13,"ax",@progbits
	.align	128
        .global         triton_poi_fused_cat_13
        .type           triton_poi_fused_cat_13,@function
        .size           triton_poi_fused_cat_13,(.L_x_1 - triton_poi_fused_cat_13)
        .other          triton_poi_fused_cat_13,@"STO_CUDA_ENTRY STV_DEFAULT"
triton_poi_fused_cat_13:
.text.triton_poi_fused_cat_13:
[----:B------:R-:W-:Y:S01]  /*0000*/  LDC R1, c[0x0][0x28] ;  /* 0x00000a00ff017b82 */ /* 0x000fe20000000800 */
[----:B------:R-:W1:Y:S07]  /*0010*/  S2R R0, SR_TID.X ;  /* 0x0000000000007919 */ /* 0x000e6e0000002100 */
[----:B------:R-:W2:Y:S01]  /*0020*/  LDC.64 R10, c[0x0][0x210] ;  /* 0x00008400ff0a7b82 */ /* 0x000ea20000000a00 */
[----:B------:R-:W-:Y:S01]  /*0030*/  ULDC.64 UR6, c[0x0][0x220] ;  /* 0x0000880000067ab9 */ /* 0x000fe20000000a00 */
[----:B------:R-:W-:Y:S01]  /*0040*/  ULDC.64 UR4, c[0x0][0x208] ;  /* 0x0000820000047ab9 */ /* 0x000fe20000000a00 */
[----:B------:R-:W3:Y:S05]  /*0050*/  S2R R3, SR_CTAID.X ;  /* 0x0000000000037919 */ /* 0x000eea0000002500 */
[----:B------:R-:W4:Y:S08]  /*0060*/  LDC.64 R6, c[0x0][0x218] ;  /* 0x00008600ff067b82 */ /* 0x000f300000000a00 */
[----:B------:R-:W5:Y:S01]  /*0070*/  LDC.64 R8, c[0x0][0x228] ;  /* 0x00008a00ff087b82 */ /* 0x000f620000000a00 */
[----:B-1----:R-:W-:-:S05]  /*0080*/  IMAD.SHL.U32 R0, R0, 0x2, RZ ;  /* 0x0000000200007824 */ /* 0x002fca00078e00ff */
[----:B------:R-:W-:-:S05]  /*0090*/  LOP3.LUT R0, R0, 0x1fe, RZ, 0xc0, !PT ;  /* 0x000001fe00007812 */ /* 0x000fca00078ec0ff */
[----:B---3--:R-:W-:-:S05]  /*00a0*/  IMAD R0, R3, 0x200, R0 ;  /* 0x0000020003007824 */ /* 0x008fca00078e0200 */
[----:B------:R-:W-:-:S04]  /*00b0*/  SHF.R.S32.HI R3, RZ, 0x1f, R0 ;  /* 0x0000001fff037819 */ /* 0x000fc80000011400 */
[----:B------:R-:W-:-:S04]  /*00c0*/  LEA.HI R3, R3, R0, RZ, 0x8 ;  /* 0x0000000003037211 */ /* 0x000fc800078f40ff */
[----:B------:R-:W-:Y:S02]  /*00d0*/  LOP3.LUT R5, R3, 0xffffff00, RZ, 0xc0, !PT ;  /* 0xffffff0003057812 */ /* 0x000fe400078ec0ff */
[----:B------:R-:W-:-:S03]  /*00e0*/  SHF.R.S32.HI R3, RZ, 0x8, R3 ;  /* 0x00000008ff037819 */ /* 0x000fc60000011403 */
[----:B------:R-:W-:Y:S01]  /*00f0*/  IMAD.IADD R15, R0, 0x1, -R5 ;  /* 0x00000001000f7824 */ /* 0x000fe200078e0a05 */
[----:B------:R-:W-:Y:S01]  /*0100*/  CS2R R4, SRZ ;  /* 0x0000000000047805 */ /* 0x000fe2000001ff00 */
[----:B------:R-:W-:-:S03]  /*0110*/  IMAD.SHL.U32 R12, R3, 0x80, RZ ;  /* 0x00000080030c7824 */ /* 0x000fc600078e00ff */
[C---:B------:R-:W-:Y:S01]  /*0120*/  ISETP.GE.AND P0, PT, R15.reuse, 0x80, PT ;  /* 0x000000800f00780c */ /* 0x040fe20003f06270 */
[--C-:B------:R-:W-:Y:S01]  /*0130*/  IMAD.IADD R3, R15, 0x1, R12.reuse ;  /* 0x000000010f037824 */ /* 0x100fe200078e020c */
[----:B------:R-:W-:Y:S02]  /*0140*/  SHF.R.S32.HI R14, RZ, 0x1f, R12 ;  /* 0x0000001fff0e7819 */ /* 0x000fe4000001140c */
[----:B------:R-:W-:Y:S01]  /*0150*/  IADD3 R17, P1, R15, R12, RZ ;  /* 0x0000000c0f117210 */ /* 0x000fe20007f3e0ff */
[----:B--2---:R-:W-:Y:S01]  /*0160*/  IMAD.WIDE R10, R3, 0x4, R10 ;  /* 0x00000004030a7825 */ /* 0x004fe200078e020a */
[----:B------:R-:W-:Y:S02]  /*0170*/  CS2R R2, SRZ ;  /* 0x0000000000027805 */ /* 0x000fe4000001ff00 */
[C---:B------:R-:W-:Y:S02]  /*0180*/  ISETP.GT.AND P2, PT, R15.reuse, 0x7f, PT ;  /* 0x0000007f0f00780c */ /* 0x040fe40003f44270 */
[C---:B------:R-:W-:Y:S01]  /*0190*/  LEA.HI.X.SX32 R14, R15.reuse, R14, 0x1, P1 ;  /* 0x0000000e0f0e7211 */ /* 0x040fe200008f0eff */
[----:B----4-:R-:W-:Y:S01]  /*01a0*/  IMAD.WIDE R12, R15, 0x4, R6 ;  /* 0x000000040f0c7825 */ /* 0x010fe200078e0206 */
[----:B------:R-:W-:-:S02]  /*01b0*/  LEA R16, P1, R17, UR6, 0x2 ;  /* 0x0000000611107c11 */ /* 0x000fc4000f8210ff */
[----:B------:R-:W-:Y:S01]  /*01c0*/  CS2R R18, SRZ ;  /* 0x0000000000127805 */ /* 0x000fe2000001ff00 */
[----:B------:R-:W2:Y:S01]  /*01d0*/  @!P0 LDG.E.EL.64 R4, desc[UR4][R10.64] ;  /* 0x000000040a048981 */ /* 0x000ea2000c2e1b00 */
[----:B------:R-:W1:Y:S01]  /*01e0*/  LDC.64 R6, c[0x0][0x230] ;  /* 0x00008c00ff067b82 */ /* 0x000e620000000a00 */
[----:B------:R-:W-:Y:S01]  /*01f0*/  LEA.HI.X R17, R17, UR7, R14, 0x2, P1 ;  /* 0x0000000711117c11 */ /* 0x000fe200088f140e */
[----:B-----5:R-:W-:Y:S01]  /*0200*/  IMAD.WIDE R14, R15, 0x4, R8 ;  /* 0x000000040f0e7825 */ /* 0x020fe200078e0208 */
[----:B------:R-:W3:Y:S01]  /*0210*/  @!P0 LDG.E.EL.64 R2, desc[UR4][R12.64] ;  /* 0x000000040c028981 */ /* 0x000ee2000c2e1b00 */
[----:B------:R-:W-:-:S03]  /*0220*/  CS2R R8, SRZ ;  /* 0x0000000000087805 */ /* 0x000fc6000001ff00 */
[----:B------:R-:W4:Y:S04]  /*0230*/  @P2 LDG.E.EL.64 R18, desc[UR4][R16.64+-0x200] ;  /* 0xfffe000410122981 */ /* 0x000f28000c2e1b00 */
[----:B------:R-:W5:Y:S01]  /*0240*/  @P2 LDG.E.EL.64 R8, desc[UR4][R14.64+-0x200] ;  /* 0xfffe00040e082981 */ /* 0x000f62000c2e1b00 */
[----:B-1----:R-:W-:Y:S01]  /*0250*/  IMAD.WIDE R6, R0, 0x4, R6 ;  /* 0x0000000400067825 */ /* 0x002fe200078e0206 */
[----:B--2---:R-:W-:Y:S02]  /*0260*/  SEL R4, R4, RZ, !P0 ;  /* 0x000000ff04047207 */ /* 0x004fe40004000000 */
[----:B---3--:R-:W-:Y:S02]  /*0270*/  SEL R21, R2, RZ, !P0 ;  /* 0x000000ff02157207 */ /* 0x008fe40004000000 */
[----:B------:R-:W-:-:S02]  /*0280*/  SEL R5, R5, RZ, !P0 ;  /* 0x000000ff05057207 */ /* 0x000fc40004000000 */
[C---:B------:R-:W-:Y:S01]  /*0290*/  FSETP.GEU.AND P1, PT, R4.reuse, -R21, PT ;  /* 0x800000150400720b */ /* 0x040fe20003f2e000 */
[----:B------:R-:W-:Y:S01]  /*02a0*/  FADD R2, R4, R21 ;  /* 0x0000001504027221 */ /* 0x000fe20000000000 */
[----:B------:R-:W-:Y:S02]  /*02b0*/  SEL R4, R3, RZ, !P0 ;  /* 0x000000ff03047207 */ /* 0x000fe40004000000 */
[----:B----4-:R-:W-:Y:S02]  /*02c0*/  SEL R11, R18, RZ, P2 ;  /* 0x000000ff120b7207 */ /* 0x010fe40001000000 */
[----:B------:R-:W-:Y:S02]  /*02d0*/  SEL R10, R19, RZ, P2 ;  /* 0x000000ff130a7207 */ /* 0x000fe40001000000 */
[----:B-----5:R-:W-:Y:S02]  /*02e0*/  SEL R9, R9, RZ, P2 ;  /* 0x000000ff09097207 */ /* 0x020fe40001000000 */
[----:B------:R-:W-:Y:S01]  /*02f0*/  SEL R8, R8, RZ, P2 ;  /* 0x000000ff08087207 */ /* 0x000fe20001000000 */
[----:B------:R-:W-:Y:S01]  /*0300*/  FADD R3, R5, R4 ;  /* 0x0000000405037221 */ /* 0x000fe20000000000 */
[C---:B------:R-:W-:Y:S01]  /*0310*/  FSETP.GEU.AND P2, PT, R10.reuse, -R9, PT ;  /* 0x800000090a00720b */ /* 0x040fe20003f4e000 */
[----:B------:R-:W-:Y:S01]  /*0320*/  FADD R9, R10, R9 ;  /* 0x000000090a097221 */ /* 0x000fe20000000000 */
[C---:B------:R-:W-:Y:S01]  /*0330*/  FSETP.GEU.AND P3, PT, R11.reuse, -R8, PT ;  /* 0x800000080b00720b */ /* 0x040fe20003f6e000 */
[----:B------:R-:W-:Y:S01]  /*0340*/  FADD R8, R11, R8 ;  /* 0x000000080b087221 */ /* 0x000fe20000000000 */
[----:B------:R-:W-:-:S02]  /*0350*/  FSETP.GEU.AND P4, PT, R5, -R4, PT ;  /* 0x800000040500720b */ /* 0x000fc40003f8e000 */
[----:B------:R-:W-:Y:S02]  /*0360*/  FSEL R2, R2, RZ, P1 ;  /* 0x000000ff02027208 */ /* 0x000fe40000800000 */
[----:B------:R-:W-:Y:S02]  /*0370*/  FSEL R3, R3, RZ, P4 ;  /* 0x000000ff03037208 */ /* 0x000fe40002000000 */
[----:B------:R-:W-:Y:S02]  /*0380*/  @P0 FSEL R2, R8, RZ, P3 ;  /* 0x000000ff08020208 */ /* 0x000fe40001800000 */
[----:B------:R-:W-:-:S05]  /*0390*/  @P0 FSEL R3, R9, RZ, P2 ;  /* 0x000000ff09030208 */ /* 0x000fca0001000000 */
[----:B------:R-:W-:Y:S01]  /*03a0*/  STG.E.64 desc[UR4][R6.64], R2 ;  /* 0x0000000206007986 */ /* 0x000fe2000c101b04 */
[----:B------:R-:W-:Y:S05]  /*03b0*/  EXIT ;  /* 0x000000000000794d */ /* 0x000fea0003800000 */
.L_x_0:
[----:B------:R-:W-:-:S00]  /*03c0*/  BRA `(.L_x_0) ;  /* 0xfffffffc00fc7947 */ /* 0x000fc0000383ffff */
[----:B------:R-:W-:-:S00]  /*03d0*/  NOP ;  /* 0x0000000000007918 */ /* 0x000fc00000000000 */
        /* <DEDUP_REMOVED lines=10> */
.L_x_1:


//--------------------- .nv.constant0.triton_poi_fused_cat_13 --------------------------
	.section	.nv.constant0.triton_poi_fused_cat_13,"a",@progbits
	.sectionflags	@""
	.align	4
.nv.constant0.triton_poi_fused_cat_13:
	.zero		572
